//
// Generated by NVIDIA NVVM Compiler
//
// Compiler Build ID: CL-36424714
// Cuda compilation tools, release 13.0, V13.0.88
// Based on NVVM 20.0.0
//

.version 9.0
.target sm_100
.address_size 64

	// .globl	_Z17valid_compressionPfiiiiS_ii

.visible .entry _Z17valid_compressionPfiiiiS_ii(
	.param .u64 .ptr .align 1 _Z17valid_compressionPfiiiiS_ii_param_0,
	.param .u32 _Z17valid_compressionPfiiiiS_ii_param_1,
	.param .u32 _Z17valid_compressionPfiiiiS_ii_param_2,
	.param .u32 _Z17valid_compressionPfiiiiS_ii_param_3,
	.param .u32 _Z17valid_compressionPfiiiiS_ii_param_4,
	.param .u64 .ptr .align 1 _Z17valid_compressionPfiiiiS_ii_param_5,
	.param .u32 _Z17valid_compressionPfiiiiS_ii_param_6,
	.param .u32 _Z17valid_compressionPfiiiiS_ii_param_7
)
{
	.reg .pred 	%p<58>;
	.reg .b32 	%r<125>;
	.reg .b32 	%f<88>;
	.reg .b64 	%rd<15>;

	ld.param.u64 	%rd6, [_Z17valid_compressionPfiiiiS_ii_param_0];
	ld.param.u32 	%r62, [_Z17valid_compressionPfiiiiS_ii_param_1];
	ld.param.u32 	%r63, [_Z17valid_compressionPfiiiiS_ii_param_2];
	ld.param.u32 	%r64, [_Z17valid_compressionPfiiiiS_ii_param_3];
	ld.param.u32 	%r65, [_Z17valid_compressionPfiiiiS_ii_param_4];
	ld.param.u64 	%rd5, [_Z17valid_compressionPfiiiiS_ii_param_5];
	ld.param.u32 	%r66, [_Z17valid_compressionPfiiiiS_ii_param_6];
	ld.param.u32 	%r67, [_Z17valid_compressionPfiiiiS_ii_param_7];
	cvta.to.global.u64 	%rd1, %rd6;
	mov.u32 	%r68, %tid.x;
	mov.u32 	%r69, %ctaid.x;
	mov.u32 	%r70, %ntid.x;
	mad.lo.s32 	%r1, %r69, %r70, %r68;
	mov.u32 	%r71, %tid.y;
	mov.u32 	%r72, %ctaid.y;
	mov.u32 	%r73, %ntid.y;
	mad.lo.s32 	%r2, %r72, %r73, %r71;
	setp.le.s32 	%p1, %r67, %r2;
	setp.le.s32 	%p2, %r66, %r1;
	or.pred  	%p3, %p2, %p1;
	@%p3 bra 	$L__BB0_46;
	mul.lo.s32 	%r3, %r66, %r2;
	mov.f32 	%f65, 0f00000000;
	min.s32 	%r74, %r65, %r64;
	setp.lt.s32 	%p4, %r74, 1;
	mov.f32 	%f87, %f65;
	@%p4 bra 	$L__BB0_45;
	and.b32  	%r4, %r64, 7;
	add.s32 	%r5, %r4, -1;
	and.b32  	%r6, %r64, 3;
	and.b32  	%r7, %r64, 2147483640;
	and.b32  	%r8, %r64, 1;
	mov.f32 	%f65, 0f00000000;
	mov.b32 	%r97, 0;
	mov.u32 	%r101, %r97;
$L__BB0_3:
	setp.lt.u32 	%p5, %r64, 8;
	add.s32 	%r11, %r97, %r2;
	mul.lo.s32 	%r12, %r11, %r62;
	mov.b32 	%r117, 0;
	@%p5 bra 	$L__BB0_22;
	mov.b32 	%r99, 0;
$L__BB0_5:
	.pragma "nounroll";
	setp.ge.s32 	%p6, %r11, %r63;
	add.s32 	%r15, %r99, %r1;
	setp.ge.s32 	%p7, %r15, %r62;
	add.s32 	%r79, %r15, %r12;
	mul.wide.s32 	%rd7, %r79, 4;
	add.s64 	%rd2, %rd1, %rd7;
	or.pred  	%p8, %p7, %p6;
	@%p8 bra 	$L__BB0_7;
	add.s32 	%r101, %r101, 1;
	ld.global.f32 	%f45, [%rd2];
	add.f32 	%f65, %f65, %f45;
$L__BB0_7:
	add.s32 	%r80, %r15, 1;
	setp.ge.s32 	%p10, %r80, %r62;
	or.pred  	%p11, %p10, %p6;
	@%p11 bra 	$L__BB0_9;
	add.s32 	%r101, %r101, 1;
	ld.global.f32 	%f46, [%rd2+4];
	add.f32 	%f65, %f65, %f46;
$L__BB0_9:
	add.s32 	%r81, %r15, 2;
	setp.ge.s32 	%p13, %r81, %r62;
	or.pred  	%p14, %p13, %p6;
	@%p14 bra 	$L__BB0_11;
	add.s32 	%r101, %r101, 1;
	ld.global.f32 	%f47, [%rd2+8];
	add.f32 	%f65, %f65, %f47;
$L__BB0_11:
	add.s32 	%r82, %r15, 3;
	setp.ge.s32 	%p16, %r82, %r62;
	or.pred  	%p17, %p16, %p6;
	@%p17 bra 	$L__BB0_13;
	add.s32 	%r101, %r101, 1;
	ld.global.f32 	%f48, [%rd2+12];
	add.f32 	%f65, %f65, %f48;
$L__BB0_13:
	add.s32 	%r83, %r15, 4;
	setp.ge.s32 	%p19, %r83, %r62;
	or.pred  	%p20, %p19, %p6;
	@%p20 bra 	$L__BB0_15;
	add.s32 	%r101, %r101, 1;
	ld.global.f32 	%f49, [%rd2+16];
	add.f32 	%f65, %f65, %f49;
$L__BB0_15:
	add.s32 	%r84, %r15, 5;
	setp.ge.s32 	%p22, %r84, %r62;
	or.pred  	%p23, %p22, %p6;
	@%p23 bra 	$L__BB0_17;
	add.s32 	%r101, %r101, 1;
	ld.global.f32 	%f50, [%rd2+20];
	add.f32 	%f65, %f65, %f50;
$L__BB0_17:
	add.s32 	%r85, %r15, 6;
	setp.ge.s32 	%p25, %r85, %r62;
	or.pred  	%p26, %p25, %p6;
	@%p26 bra 	$L__BB0_19;
	add.s32 	%r101, %r101, 1;
	ld.global.f32 	%f51, [%rd2+24];
	add.f32 	%f65, %f65, %f51;
$L__BB0_19:
	add.s32 	%r86, %r15, 7;
	setp.ge.s32 	%p28, %r86, %r62;
	or.pred  	%p29, %p28, %p6;
	@%p29 bra 	$L__BB0_21;
	add.s32 	%r101, %r101, 1;
	ld.global.f32 	%f52, [%rd2+28];
	add.f32 	%f65, %f65, %f52;
$L__BB0_21:
	add.s32 	%r99, %r99, 8;
	setp.ne.s32 	%p30, %r99, %r7;
	mov.u32 	%r117, %r7;
	@%p30 bra 	$L__BB0_5;
$L__BB0_22:
	setp.eq.s32 	%p31, %r4, 0;
	@%p31 bra 	$L__BB0_43;
	setp.lt.u32 	%p32, %r5, 3;
	@%p32 bra 	$L__BB0_33;
	setp.ge.s32 	%p33, %r11, %r63;
	add.s32 	%r36, %r117, %r1;
	setp.ge.s32 	%p34, %r36, %r62;
	add.s32 	%r88, %r36, %r12;
	mul.wide.s32 	%rd8, %r88, 4;
	add.s64 	%rd3, %rd1, %rd8;
	or.pred  	%p35, %p34, %p33;
	@%p35 bra 	$L__BB0_26;
	add.s32 	%r101, %r101, 1;
	ld.global.f32 	%f54, [%rd3];
	add.f32 	%f65, %f65, %f54;
$L__BB0_26:
	add.s32 	%r89, %r36, 1;
	setp.ge.s32 	%p37, %r89, %r62;
	or.pred  	%p38, %p37, %p33;
	@%p38 bra 	$L__BB0_28;
	add.s32 	%r101, %r101, 1;
	ld.global.f32 	%f55, [%rd3+4];
	add.f32 	%f65, %f65, %f55;
$L__BB0_28:
	add.s32 	%r90, %r36, 2;
	setp.ge.s32 	%p40, %r90, %r62;
	or.pred  	%p41, %p40, %p33;
	@%p41 bra 	$L__BB0_30;
	add.s32 	%r101, %r101, 1;
	ld.global.f32 	%f56, [%rd3+8];
	add.f32 	%f65, %f65, %f56;
$L__BB0_30:
	add.s32 	%r91, %r36, 3;
	setp.ge.s32 	%p43, %r91, %r62;
	or.pred  	%p44, %p43, %p33;
	@%p44 bra 	$L__BB0_32;
	add.s32 	%r101, %r101, 1;
	ld.global.f32 	%f57, [%rd3+12];
	add.f32 	%f65, %f65, %f57;
$L__BB0_32:
	add.s32 	%r117, %r117, 4;
$L__BB0_33:
	setp.eq.s32 	%p45, %r6, 0;
	@%p45 bra 	$L__BB0_43;
	setp.eq.s32 	%p46, %r6, 1;
	@%p46 bra 	$L__BB0_40;
	setp.ge.s32 	%p47, %r11, %r63;
	add.s32 	%r49, %r117, %r1;
	setp.ge.s32 	%p48, %r49, %r62;
	add.s32 	%r93, %r49, %r12;
	mul.wide.s32 	%rd9, %r93, 4;
	add.s64 	%rd4, %rd1, %rd9;
	or.pred  	%p49, %p48, %p47;
	@%p49 bra 	$L__BB0_37;
	add.s32 	%r101, %r101, 1;
	ld.global.f32 	%f59, [%rd4];
	add.f32 	%f65, %f65, %f59;
$L__BB0_37:
	add.s32 	%r94, %r49, 1;
	setp.ge.s32 	%p51, %r94, %r62;
	or.pred  	%p52, %p51, %p47;
	@%p52 bra 	$L__BB0_39;
	add.s32 	%r101, %r101, 1;
	ld.global.f32 	%f60, [%rd4+4];
	add.f32 	%f65, %f65, %f60;
$L__BB0_39:
	add.s32 	%r117, %r117, 2;
$L__BB0_40:
	setp.eq.s32 	%p53, %r8, 0;
	@%p53 bra 	$L__BB0_43;
	setp.ge.s32 	%p54, %r11, %r63;
	add.s32 	%r58, %r117, %r1;
	setp.ge.s32 	%p55, %r58, %r62;
	or.pred  	%p56, %p55, %p54;
	@%p56 bra 	$L__BB0_43;
	add.s32 	%r95, %r58, %r12;
	add.s32 	%r101, %r101, 1;
	mul.wide.s32 	%rd10, %r95, 4;
	add.s64 	%rd11, %rd1, %rd10;
	ld.global.f32 	%f61, [%rd11];
	add.f32 	%f65, %f65, %f61;
$L__BB0_43:
	add.s32 	%r97, %r97, 1;
	setp.ne.s32 	%p57, %r97, %r65;
	@%p57 bra 	$L__BB0_3;
	cvt.rn.f32.s32 	%f87, %r101;
$L__BB0_45:
	div.rn.f32 	%f62, %f65, %f87;
	add.s32 	%r96, %r3, %r1;
	cvta.to.global.u64 	%rd12, %rd5;
	mul.wide.s32 	%rd13, %r96, 4;
	add.s64 	%rd14, %rd12, %rd13;
	st.global.f32 	[%rd14], %f62;
$L__BB0_46:
	ret;

}


// ===== COMPILED SASS (sm_100) =====

	.target	sm_100

	.elftype	@"ET_EXEC"


//--------------------- .note.nv.tkinfo           --------------------------
	.section	.note.nv.tkinfo,"",@"SHT_NOTE"
	.sectionflags	@"SHF_NOTE_NV_TKINFO"
	.tkinfo
        /*0018*/ 	.word	0x00000002
        /*0030*/ 	.string	""
        /*0030*/ 	.string	"ptxas"
        /*0030*/ 	.string	"Cuda compilation tools, release 13.0, V13.0.88"
        /*0030*/ 	.string	"Build cuda_13.0.r13.0/compiler.36424714_0"
        /*0030*/ 	.string	"-arch sm_100 -m 64 "



//--------------------- .note.nv.cuinfo           --------------------------
	.section	.note.nv.cuinfo,"",@"SHT_NOTE"
	.sectionflags	@"SHF_NOTE_NV_CUINFO"
        /*0018*/ 	.short	0x0002
        /*001a*/ 	.short	0x0064
        /*001c*/ 	.short	0x0082
	.zero		2


//--------------------- .nv.info                  --------------------------
	.section	.nv.info,"",@"SHT_CUDA_INFO"
	.align	4


	//----- nvinfo : EIATTR_REGCOUNT
	.align		4
        /*0000*/ 	.byte	0x04, 0x2f
        /*0002*/ 	.short	(.L_1 - .L_0)
	.align		4
.L_0:
        /*0004*/ 	.word	index@(_Z17valid_compressionPfiiiiS_ii)
        /*0008*/ 	.word	0x00000017


	//----- nvinfo : EIATTR_FRAME_SIZE
	.align		4
.L_1:
        /*000c*/ 	.byte	0x04, 0x11
        /*000e*/ 	.short	(.L_3 - .L_2)
	.align		4
.L_2:
        /*0010*/ 	.word	index@($__internal_0_$__cuda_sm3x_div_rn_noftz_f32_slowpath)
        /*0014*/ 	.word	0x00000000


	//----- nvinfo : EIATTR_FRAME_SIZE
	.align		4
.L_3:
        /*0018*/ 	.byte	0x04, 0x11
        /*001a*/ 	.short	(.L_5 - .L_4)
	.align		4
.L_4:
        /*001c*/ 	.word	index@(_Z17valid_compressionPfiiiiS_ii)
        /*0020*/ 	.word	0x00000000


	//----- nvinfo : EIATTR_MIN_STACK_SIZE
	.align		4
.L_5:
        /*0024*/ 	.byte	0x04, 0x12
        /*0026*/ 	.short	(.L_7 - .L_6)
	.align		4
.L_6:
        /*0028*/ 	.word	index@(_Z17valid_compressionPfiiiiS_ii)
        /*002c*/ 	.word	0x00000000
.L_7:


//--------------------- .nv.compat                --------------------------
	.section	.nv.compat,"",@"SHT_CUDA_COMPAT_INFO"
	.align	4
        /*0000*/ 	.byte	0x02, 0x09, 0x00, 0x00, 0x02, 0x02, 0x01, 0x00, 0x02, 0x05, 0x05, 0x00, 0x03, 0x07, 0x01, 0x01
        /*0010*/ 	.byte	0x02, 0x03, 0x00, 0x00, 0x02, 0x06, 0x01, 0x00, 0x04, 0x0b, 0x08, 0x00, 0x01, 0x00, 0x00, 0x00
        /*0020*/ 	.byte	0x00, 0x00, 0x00, 0x00


//--------------------- .nv.info._Z17valid_compressionPfiiiiS_ii --------------------------
	.section	.nv.info._Z17valid_compressionPfiiiiS_ii,"",@"SHT_CUDA_INFO"
	.sectionflags	@""
	.align	4


	//----- nvinfo : EIATTR_CUDA_API_VERSION
	.align		4
        /*0000*/ 	.byte	0x04, 0x37
        /*0002*/ 	.short	(.L_9 - .L_8)
.L_8:
        /*0004*/ 	.word	0x00000082


	//----- nvinfo : EIATTR_KPARAM_INFO
	.align		4
.L_9:
        /*0008*/ 	.byte	0x04, 0x17
        /*000a*/ 	.short	(.L_11 - .L_10)
.L_10:
        /*000c*/ 	.word	0x00000000
        /*0010*/ 	.short	0x0007
        /*0012*/ 	.short	0x0024
        /*0014*/ 	.byte	0x00, 0xf0, 0x11, 0x00


	//----- nvinfo : EIATTR_KPARAM_INFO
	.align		4
.L_11:
        /*0018*/ 	.byte	0x04, 0x17
        /*001a*/ 	.short	(.L_13 - .L_12)
.L_12:
        /*001c*/ 	.word	0x00000000
        /*0020*/ 	.short	0x0006
        /*0022*/ 	.short	0x0020
        /*0024*/ 	.byte	0x00, 0xf0, 0x11, 0x00


	//----- nvinfo : EIATTR_KPARAM_INFO
	.align		4
.L_13:
        /*0028*/ 	.byte	0x04, 0x17
        /*002a*/ 	.short	(.L_15 - .L_14)
.L_14:
        /*002c*/ 	.word	0x00000000
        /*0030*/ 	.short	0x0005
        /*0032*/ 	.short	0x0018
        /*0034*/ 	.byte	0x00, 0xf5, 0x21, 0x00


	//----- nvinfo : EIATTR_KPARAM_INFO
	.align		4
.L_15:
        /*0038*/ 	.byte	0x04, 0x17
        /*003a*/ 	.short	(.L_17 - .L_16)
.L_16:
        /*003c*/ 	.word	0x00000000
        /*0040*/ 	.short	0x0004
        /*0042*/ 	.short	0x0014
        /*0044*/ 	.byte	0x00, 0xf0, 0x11, 0x00


	//----- nvinfo : EIATTR_KPARAM_INFO
	.align		4
.L_17:
        /*0048*/ 	.byte	0x04, 0x17
        /*004a*/ 	.short	(.L_19 - .L_18)
.L_18:
        /*004c*/ 	.word	0x00000000
        /*0050*/ 	.short	0x0003
        /*0052*/ 	.short	0x0010
        /*0054*/ 	.byte	0x00, 0xf0, 0x11, 0x00


	//----- nvinfo : EIATTR_KPARAM_INFO
	.align		4
.L_19:
        /*0058*/ 	.byte	0x04, 0x17
        /*005a*/ 	.short	(.L_21 - .L_20)
.L_20:
        /*005c*/ 	.word	0x00000000
        /*0060*/ 	.short	0x0002
        /*0062*/ 	.short	0x000c
        /*0064*/ 	.byte	0x00, 0xf0, 0x11, 0x00


	//----- nvinfo : EIATTR_KPARAM_INFO
	.align		4
.L_21:
        /*0068*/ 	.byte	0x04, 0x17
        /*006a*/ 	.short	(.L_23 - .L_22)
.L_22:
        /*006c*/ 	.word	0x00000000
        /*0070*/ 	.short	0x0001
        /*0072*/ 	.short	0x0008
        /*0074*/ 	.byte	0x00, 0xf0, 0x11, 0x00


	//----- nvinfo : EIATTR_KPARAM_INFO
	.align		4
.L_23:
        /*0078*/ 	.byte	0x04, 0x17
        /*007a*/ 	.short	(.L_25 - .L_24)
.L_24:
        /*007c*/ 	.word	0x00000000
        /*0080*/ 	.short	0x0000
        /*0082*/ 	.short	0x0000
        /*0084*/ 	.byte	0x00, 0xf5, 0x21, 0x00


	//----- nvinfo : EIATTR_SPARSE_MMA_MASK
	.align		4
.L_25:
        /*0088*/ 	.byte	0x03, 0x50
        /*008a*/ 	.short	0x0000


	//----- nvinfo : EIATTR_MAXREG_COUNT
	.align		4
        /*008c*/ 	.byte	0x03, 0x1b
        /*008e*/ 	.short	0x00ff


	//----- nvinfo : EIATTR_MERCURY_ISA_VERSION
	.align		4
        /*0090*/ 	.byte	0x03, 0x5f
        /*0092*/ 	.short	0x0101


	//----- nvinfo : EIATTR_VRC_CTA_INIT_COUNT
	.align		4
        /*0094*/ 	.byte	0x02, 0x4a
	.zero		1
	.zero		1


	//----- nvinfo : EIATTR_EXIT_INSTR_OFFSETS
	.align		4
        /*0098*/ 	.byte	0x04, 0x1c
        /*009a*/ 	.short	(.L_27 - .L_26)


	//   ....[0]....
.L_26:
        /*009c*/ 	.word	0x000000c0


	//   ....[1]....
        /*00a0*/ 	.word	0x00000ae0


	//----- nvinfo : EIATTR_CRS_STACK_SIZE
	.align		4
.L_27:
        /*00a4*/ 	.byte	0x04, 0x1e
        /*00a6*/ 	.short	(.L_29 - .L_28)
.L_28:
        /*00a8*/ 	.word	0x00000000


	//----- nvinfo : EIATTR_CBANK_PARAM_SIZE
	.align		4
.L_29:
        /*00ac*/ 	.byte	0x03, 0x19
        /*00ae*/ 	.short	0x0028


	//----- nvinfo : EIATTR_PARAM_CBANK
	.align		4
        /*00b0*/ 	.byte	0x04, 0x0a
        /*00b2*/ 	.short	(.L_31 - .L_30)
	.align		4
.L_30:
        /*00b4*/ 	.word	index@(.nv.constant0._Z17valid_compressionPfiiiiS_ii)
        /*00b8*/ 	.short	0x0380
        /*00ba*/ 	.short	0x0028


	//----- nvinfo : EIATTR_SW_WAR
	.align		4
.L_31:
        /*00bc*/ 	.byte	0x04, 0x36
        /*00be*/ 	.short	(.L_33 - .L_32)
.L_32:
        /*00c0*/ 	.word	0x00000008
.L_33:


//--------------------- .nv.callgraph             --------------------------
	.section	.nv.callgraph,"",@"SHT_CUDA_CALLGRAPH"
	.align	4
	.sectionentsize	8
	.align		4
        /*0000*/ 	.word	0x00000000
	.align		4
        /*0004*/ 	.word	0xffffffff
	.align		4
        /*0008*/ 	.word	0x00000000
	.align		4
        /*000c*/ 	.word	0xfffffffe
	.align		4
        /*0010*/ 	.word	0x00000000
	.align		4
        /*0014*/ 	.word	0xfffffffd
	.align		4
        /*0018*/ 	.word	0x00000000
	.align		4
        /*001c*/ 	.word	0xfffffffc


//--------------------- .text._Z17valid_compressionPfiiiiS_ii --------------------------
	.section	.text._Z17valid_compressionPfiiiiS_ii,"ax",@progbits
	.align	128
        .global         _Z17valid_compressionPfiiiiS_ii
        .type           _Z17valid_compressionPfiiiiS_ii,@function
        .size           _Z17valid_compressionPfiiiiS_ii,(.L_x_22 - _Z17valid_compressionPfiiiiS_ii)
        .other          _Z17valid_compressionPfiiiiS_ii,@"STO_CUDA_ENTRY STV_DEFAULT"
_Z17valid_compressionPfiiiiS_ii:
.text._Z17valid_compressionPfiiiiS_ii:
[----:B------:R-:W-:Y:S01]  /*0000*/  LDC R1, c[0x0][0x37c] ;  /* 0x0000df00ff017b82 */ /* 0x000fe20000000800 */
[----:B------:R-:W0:Y:S07]  /*0010*/  S2R R2, SR_TID.Y ;  /* 0x0000000000027919 */ /* 0x000e2e0000002200 */
[----:B------:R-:W1:Y:S01]  /*0020*/  LDC R0, c[0x0][0x360] ;  /* 0x0000d800ff007b82 */ /* 0x000e620000000800 */
[----:B------:R-:W2:Y:S01]  /*0030*/  LDCU.64 UR6, c[0x0][0x3a0] ;  /* 0x00007400ff0677ac */ /* 0x000ea20008000a00 */
[----:B------:R-:W1:Y:S06]  /*0040*/  S2R R5, SR_TID.X ;  /* 0x0000000000057919 */ /* 0x000e6c0000002100 */
[----:B------:R-:W0:Y:S08]  /*0050*/  S2UR UR5, SR_CTAID.Y ;  /* 0x00000000000579c3 */ /* 0x000e300000002600 */
[----:B------:R-:W0:Y:S08]  /*0060*/  LDC R3, c[0x0][0x364] ;  /* 0x0000d900ff037b82 */ /* 0x000e300000000800 */
[----:B------:R-:W1:Y:S01]  /*0070*/  S2UR UR4, SR_CTAID.X ;  /* 0x00000000000479c3 */ /* 0x000e620000002500 */
[----:B0-----:R-:W-:-:S05]  /*0080*/  IMAD R2, R3, UR5, R2 ;  /* 0x0000000503027c24 */ /* 0x001fca000f8e0202 */
[----:B--2---:R-:W-:Y:S01]  /*0090*/  ISETP.GE.AND P0, PT, R2, UR7, PT ;  /* 0x0000000702007c0c */ /* 0x004fe2000bf06270 */
[----:B-1----:R-:W-:-:S05]  /*00a0*/  IMAD R5, R0, UR4, R5 ;  /* 0x0000000400057c24 */ /* 0x002fca000f8e0205 */
[----:B------:R-:W-:-:S13]  /*00b0*/  ISETP.GE.OR P0, PT, R5, UR6, P0 ;  /* 0x0000000605007c0c */ /* 0x000fda0008706670 */
[----:B------:R-:W-:Y:S05]  /*00c0*/  @P0 EXIT ;  /* 0x000000000000094d */ /* 0x000fea0003800000 */
[----:B------:R-:W0:Y:S01]  /*00d0*/  LDCU.64 UR6, c[0x0][0x390] ;  /* 0x00007200ff0677ac */ /* 0x000e220008000a00 */
[----:B------:R-:W-:Y:S02]  /*00e0*/  IMAD.MOV.U32 R3, RZ, RZ, RZ ;  /* 0x000000ffff037224 */ /* 0x000fe400078e00ff */
[----:B------:R-:W-:Y:S01]  /*00f0*/  IMAD.MOV.U32 R4, RZ, RZ, RZ ;  /* 0x000000ffff047224 */ /* 0x000fe200078e00ff */
[----:B------:R-:W1:Y:S01]  /*0100*/  LDCU.64 UR10, c[0x0][0x358] ;  /* 0x00006b00ff0a77ac */ /* 0x000e620008000a00 */
[----:B0-----:R-:W-:-:S04]  /*0110*/  UISETP.LT.AND UP0, UPT, UR7, UR6, UPT ;  /* 0x000000060700728c */ /* 0x001fc8000bf01270 */
[----:B------:R-:W-:-:S04]  /*0120*/  USEL UR4, UR7, UR6, UP0 ;  /* 0x0000000607047287 */ /* 0x000fc80008000000 */
[----:B------:R-:W-:-:S09]  /*0130*/  UISETP.GE.AND UP0, UPT, UR4, 0x1, UPT ;  /* 0x000000010400788c */ /* 0x000fd2000bf06270 */
[----:B-1----:R-:W-:Y:S05]  /*0140*/  BRA.U !UP0, `(.L_x_0) ;  /* 0x0000000908147547 */ /* 0x002fea000b800000 */
[----:B------:R-:W-:Y:S01]  /*0150*/  ULOP3.LUT UR7, UR6, 0x7, URZ, 0xc0, !UPT ;  /* 0x0000000706077892 */ /* 0x000fe2000f8ec0ff */
[----:B------:R-:W-:Y:S02]  /*0160*/  HFMA2 R0, -RZ, RZ, 0, 0 ;  /* 0x00000000ff007431 */ /* 0x000fe400000001ff */
[----:B------:R-:W-:Y:S01]  /*0170*/  IMAD.MOV.U32 R3, RZ, RZ, RZ ;  /* 0x000000ffff037224 */ /* 0x000fe200078e00ff */
[----:B------:R-:W-:Y:S02]  /*0180*/  ULOP3.LUT UR8, UR6, 0x3, URZ, 0xc0, !UPT ;  /* 0x0000000306087892 */ /* 0x000fe4000f8ec0ff */
[----:B------:R-:W-:Y:S02]  /*0190*/  UIADD3 UR4, UPT, UPT, UR7, -0x1, URZ ;  /* 0xffffffff07047890 */ /* 0x000fe4000fffe0ff */
[----:B------:R-:W-:Y:S02]  /*01a0*/  ULOP3.LUT UR6, UR6, 0x7ffffff8, URZ, 0xc0, !UPT ;  /* 0x7ffffff806067892 */ /* 0x000fe4000f8ec0ff */
[----:B------:R-:W-:-:S03]  /*01b0*/  UISETP.GE.U32.AND UP1, UPT, UR4, 0x3, UPT ;  /* 0x000000030400788c */ /* 0x000fc6000bf26070 */
[----:B------:R-:W-:-:S08]  /*01c0*/  UMOV UR4, URZ ;  /* 0x000000ff00047c82 */ /* 0x000fd00008000000 */
.L_x_7:
[----:B------:R-:W0:Y:S01]  /*01d0*/  LDCU.64 UR12, c[0x0][0x390] ;  /* 0x00007200ff0c77ac */ /* 0x000e220008000a00 */
[----:B------:R-:W-:Y:S01]  /*01e0*/  VIADD R4, R2, UR4 ;  /* 0x0000000402047c36 */ /* 0x000fe20008000000 */
[----:B------:R-:W-:Y:S01]  /*01f0*/  UIADD3 UR4, UPT, UPT, UR4, 0x1, URZ ;  /* 0x0000000104047890 */ /* 0x000fe2000fffe0ff */
[----:B------:R-:W-:Y:S01]  /*0200*/  UMOV UR5, URZ ;  /* 0x000000ff00057c82 */ /* 0x000fe20008000000 */
[----:B0-----:R-:W-:Y:S02]  /*0210*/  UISETP.GE.U32.AND UP2, UPT, UR12, 0x8, UPT ;  /* 0x000000080c00788c */ /* 0x001fe4000bf46070 */
[----:B------:R-:W-:-:S07]  /*0220*/  UISETP.NE.AND UP0, UPT, UR4, UR13, UPT ;  /* 0x0000000d0400728c */ /* 0x000fce000bf05270 */
[----:B------:R-:W-:Y:S05]  /*0230*/  BRA.U !UP2, `(.L_x_1) ;  /* 0x000000010acc7547 */ /* 0x000fea000b800000 */
[----:B------:R-:W0:Y:S01]  /*0240*/  LDC.64 R6, c[0x0][0x380] ;  /* 0x0000e000ff067b82 */ /* 0x000e220000000a00 */
[----:B------:R-:W1:Y:S01]  /*0250*/  LDCU UR5, c[0x0][0x38c] ;  /* 0x00007180ff0577ac */ /* 0x000e620008000800 */
[----:B------:R-:W2:Y:S01]  /*0260*/  LDCU UR9, c[0x0][0x388] ;  /* 0x00007100ff0977ac */ /* 0x000ea20008000800 */
[----:B-1----:R-:W-:Y:S01]  /*0270*/  ISETP.GE.AND P0, PT, R4, UR5, PT ;  /* 0x0000000504007c0c */ /* 0x002fe2000bf06270 */
[----:B--2---:R-:W-:-:S12]  /*0280*/  UMOV UR5, URZ ;  /* 0x000000ff00057c82 */ /* 0x004fd80008000000 */
.L_x_2:
[----:B------:R-:W-:-:S04]  /*0290*/  VIADD R15, R5, UR5 ;  /* 0x00000005050f7c36 */ /* 0x000fc80008000000 */
[C---:B------:R-:W-:Y:S01]  /*02a0*/  VIADD R8, R15.reuse, 0x1 ;  /* 0x000000010f087836 */ /* 0x040fe20000000000 */
[----:B------:R-:W-:Y:S01]  /*02b0*/  ISETP.GE.OR P6, PT, R15, UR9, P0 ;  /* 0x000000090f007c0c */ /* 0x000fe200087c6670 */
[----:B------:R-:W-:-:S03]  /*02c0*/  IMAD R9, R4, UR9, R15 ;  /* 0x0000000904097c24 */ /* 0x000fc6000f8e020f */
[----:B------:R-:W-:Y:S01]  /*02d0*/  ISETP.GE.OR P1, PT, R8, UR9, P0 ;  /* 0x0000000908007c0c */ /* 0x000fe20008726670 */
[----:B0-----:R-:W-:-:S08]  /*02e0*/  IMAD.WIDE R8, R9, 0x4, R6 ;  /* 0x0000000409087825 */ /* 0x001fd000078e0206 */
[----:B------:R-:W2:Y:S04]  /*02f0*/  @!P6 LDG.E R10, desc[UR10][R8.64] ;  /* 0x0000000a080ae981 */ /* 0x000ea8000c1e1900 */
[----:B------:R-:W3:Y:S01]  /*0300*/  @!P1 LDG.E R12, desc[UR10][R8.64+0x4] ;  /* 0x0000040a080c9981 */ /* 0x000ee2000c1e1900 */
[C---:B------:R-:W-:Y:S01]  /*0310*/  IADD3 R11, PT, PT, R15.reuse, 0x2, RZ ;  /* 0x000000020f0b7810 */ /* 0x040fe20007ffe0ff */
[----:B------:R-:W-:-:S03]  /*0320*/  VIADD R13, R15, 0x3 ;  /* 0x000000030f0d7836 */ /* 0x000fc60000000000 */
[----:B------:R-:W-:Y:S01]  /*0330*/  ISETP.GE.OR P2, PT, R11, UR9, P0 ;  /* 0x000000090b007c0c */ /* 0x000fe20008746670 */
[----:B------:R-:W-:Y:S01]  /*0340*/  VIADD R11, R15, 0x4 ;  /* 0x000000040f0b7836 */ /* 0x000fe20000000000 */
[----:B------:R-:W-:Y:S01]  /*0350*/  ISETP.GE.OR P3, PT, R13, UR9, P0 ;  /* 0x000000090d007c0c */ /* 0x000fe20008766670 */
[----:B------:R-:W-:-:S03]  /*0360*/  VIADD R13, R15, 0x5 ;  /* 0x000000050f0d7836 */ /* 0x000fc60000000000 */
[----:B------:R-:W-:Y:S02]  /*0370*/  ISETP.GE.OR P4, PT, R11, UR9, P0 ;  /* 0x000000090b007c0c */ /* 0x000fe40008786670 */
[----:B------:R-:W-:Y:S01]  /*0380*/  IADD3 R11, PT, PT, R15, 0x6, RZ ;  /* 0x000000060f0b7810 */ /* 0x000fe20007ffe0ff */
[----:B------:R-:W-:Y:S01]  /*0390*/  @!P6 VIADD R0, R0, 0x1 ;  /* 0x000000010000e836 */ /* 0x000fe20000000000 */
[----:B------:R-:W-:-:S03]  /*03a0*/  ISETP.GE.OR P5, PT, R13, UR9, P0 ;  /* 0x000000090d007c0c */ /* 0x000fc600087a6670 */
[----:B------:R-:W4:Y:S01]  /*03b0*/  @!P2 LDG.E R14, desc[UR10][R8.64+0x8] ;  /* 0x0000080a080ea981 */ /* 0x000f22000c1e1900 */
[----:B------:R-:W-:-:S09]  /*03c0*/  @!P1 IADD3 R0, PT, PT, R0, 0x1, RZ ;  /* 0x0000000100009810 */ /* 0x000fd20007ffe0ff */
[----:B------:R-:W5:Y:S01]  /*03d0*/  @!P5 LDG.E R16, desc[UR10][R8.64+0x14] ;  /* 0x0000140a0810d981 */ /* 0x000f62000c1e1900 */
[----:B--2---:R-:W-:Y:S01]  /*03e0*/  @!P6 FADD R3, R3, R10 ;  /* 0x0000000a0303e221 */ /* 0x004fe20000000000 */
[----:B------:R-:W-:Y:S01]  /*03f0*/  ISETP.GE.OR P6, PT, R11, UR9, P0 ;  /* 0x000000090b007c0c */ /* 0x000fe200087c6670 */
[----:B------:R-:W-:Y:S01]  /*0400*/  VIADD R11, R15, 0x7 ;  /* 0x000000070f0b7836 */ /* 0x000fe20000000000 */
[----:B------:R-:W2:Y:S01]  /*0410*/  @!P3 LDG.E R10, desc[UR10][R8.64+0xc] ;  /* 0x00000c0a080ab981 */ /* 0x000ea2000c1e1900 */
[----:B---3--:R-:W-:-:S03]  /*0420*/  @!P1 FADD R3, R3, R12 ;  /* 0x0000000c03039221 */ /* 0x008fc60000000000 */
[----:B------:R-:W-:Y:S01]  /*0430*/  ISETP.GE.OR P1, PT, R11, UR9, P0 ;  /* 0x000000090b007c0c */ /* 0x000fe20008726670 */
[----:B------:R-:W3:Y:S06]  /*0440*/  @!P4 LDG.E R12, desc[UR10][R8.64+0x10] ;  /* 0x0000100a080cc981 */ /* 0x000eec000c1e1900 */
[----:B------:R-:W5:Y:S06]  /*0450*/  @!P6 LDG.E R18, desc[UR10][R8.64+0x18] ;  /* 0x0000180a0812e981 */ /* 0x000f6c000c1e1900 */
[----:B------:R-:W5:Y:S01]  /*0460*/  @!P1 LDG.E R20, desc[UR10][R8.64+0x1c] ;  /* 0x00001c0a08149981 */ /* 0x000f62000c1e1900 */
[----:B------:R-:W-:-:S02]  /*0470*/  @!P2 VIADD R0, R0, 0x1 ;  /* 0x000000010000a836 */ /* 0x000fc40000000000 */
[----:B----4-:R-:W-:Y:S02]  /*0480*/  @!P2 FADD R3, R3, R14 ;  /* 0x0000000e0303a221 */ /* 0x010fe40000000000 */
[----:B------:R-:W-:Y:S01]  /*0490*/  @!P3 VIADD R0, R0, 0x1 ;  /* 0x000000010000b836 */ /* 0x000fe20000000000 */
[----:B------:R-:W-:-:S04]  /*04a0*/  UIADD3 UR5, UPT, UPT, UR5, 0x8, URZ ;  /* 0x0000000805057890 */ /* 0x000fc8000fffe0ff */
[----:B------:R-:W-:Y:S01]  /*04b0*/  @!P4 IADD3 R0, PT, PT, R0, 0x1, RZ ;  /* 0x000000010000c810 */ /* 0x000fe20007ffe0ff */
[----:B------:R-:W-:-:S04]  /*04c0*/  UISETP.NE.AND UP2, UPT, UR5, UR6, UPT ;  /* 0x000000060500728c */ /* 0x000fc8000bf45270 */
[----:B------:R-:W-:-:S04]  /*04d0*/  @!P5 VIADD R0, R0, 0x1 ;  /* 0x000000010000d836 */ /* 0x000fc80000000000 */
[----:B------:R-:W-:-:S05]  /*04e0*/  @!P6 VIADD R0, R0, 0x1 ;  /* 0x000000010000e836 */ /* 0x000fca0000000000 */
[----:B------:R-:W-:Y:S01]  /*04f0*/  @!P1 IADD3 R0, PT, PT, R0, 0x1, RZ ;  /* 0x0000000100009810 */ /* 0x000fe20007ffe0ff */
[----:B--2---:R-:W-:-:S04]  /*0500*/  @!P3 FADD R3, R3, R10 ;  /* 0x0000000a0303b221 */ /* 0x004fc80000000000 */
[----:B---3--:R-:W-:-:S04]  /*0510*/  @!P4 FADD R3, R3, R12 ;  /* 0x0000000c0303c221 */ /* 0x008fc80000000000 */
[----:B-----5:R-:W-:-:S04]  /*0520*/  @!P5 FADD R3, R3, R16 ;  /* 0x000000100303d221 */ /* 0x020fc80000000000 */
[----:B------:R-:W-:-:S04]  /*0530*/  @!P6 FADD R3, R3, R18 ;  /* 0x000000120303e221 */ /* 0x000fc80000000000 */
[----:B------:R-:W-:Y:S01]  /*0540*/  @!P1 FADD R3, R3, R20 ;  /* 0x0000001403039221 */ /* 0x000fe20000000000 */
[----:B------:R-:W-:Y:S06]  /*0550*/  BRA.U UP2, `(.L_x_2) ;  /* 0xfffffffd024c7547 */ /* 0x000fec000b83ffff */
[----:B------:R-:W-:-:S05]  /*0560*/  UMOV UR5, UR6 ;  /* 0x0000000600057c82 */ /* 0x000fca0008000000 */
.L_x_1:
[----:B------:R-:W-:-:S09]  /*0570*/  UISETP.NE.AND UP2, UPT, UR7, URZ, UPT ;  /* 0x000000ff0700728c */ /* 0x000fd2000bf45270 */
[----:B------:R-:W-:Y:S05]  /*0580*/  BRA.U !UP2, `(.L_x_3) ;  /* 0x000000010afc7547 */ /* 0x000fea000b800000 */
[----:B------:R-:W-:Y:S01]  /*0590*/  UISETP.NE.AND UP2, UPT, UR8, URZ, UPT ;  /* 0x000000ff0800728c */ /* 0x000fe2000bf45270 */
[----:B------:R-:W-:Y:S10]  /*05a0*/  BRA.U !UP1, `(.L_x_4) ;  /* 0x0000000109687547 */ /* 0x000ff4000b800000 */
[----:B------:R-:W0:Y:S01]  /*05b0*/  LDCU.64 UR12, c[0x0][0x388] ;  /* 0x00007100ff0c77ac */ /* 0x000e220008000a00 */
[----:B------:R-:W1:Y:S01]  /*05c0*/  LDC.64 R6, c[0x0][0x380] ;  /* 0x0000e000ff067b82 */ /* 0x000e620000000a00 */
[----:B------:R-:W-:-:S04]  /*05d0*/  VIADD R11, R5, UR5 ;  /* 0x00000005050b7c36 */ /* 0x000fc80008000000 */
[C---:B------:R-:W-:Y:S01]  /*05e0*/  VIADD R8, R11.reuse, 0x1 ;  /* 0x000000010b087836 */ /* 0x040fe20000000000 */
[----:B------:R-:W-:Y:S02]  /*05f0*/  IADD3 R10, PT, PT, R11, 0x2, RZ ;  /* 0x000000020b0a7810 */ /* 0x000fe40007ffe0ff */
[C---:B0-----:R-:W-:Y:S01]  /*0600*/  ISETP.GE.AND P0, PT, R4.reuse, UR13, PT ;  /* 0x0000000d04007c0c */ /* 0x041fe2000bf06270 */
[----:B------:R-:W-:-:S03]  /*0610*/  IMAD R9, R4, UR12, R11 ;  /* 0x0000000c04097c24 */ /* 0x000fc6000f8e020b */
[C---:B------:R-:W-:Y:S02]  /*0620*/  ISETP.GE.OR P1, PT, R11.reuse, UR12, P0 ;  /* 0x0000000c0b007c0c */ /* 0x040fe40008726670 */
[----:B------:R-:W-:Y:S01]  /*0630*/  ISETP.GE.OR P2, PT, R8, UR12, P0 ;  /* 0x0000000c08007c0c */ /* 0x000fe20008746670 */
[----:B------:R-:W-:Y:S01]  /*0640*/  VIADD R8, R11, 0x3 ;  /* 0x000000030b087836 */ /* 0x000fe20000000000 */
[----:B------:R-:W-:Y:S01]  /*0650*/  ISETP.GE.OR P3, PT, R10, UR12, P0 ;  /* 0x0000000c0a007c0c */ /* 0x000fe20008766670 */
[----:B-1----:R-:W-:-:S03]  /*0660*/  IMAD.WIDE R6, R9, 0x4, R6 ;  /* 0x0000000409067825 */ /* 0x002fc600078e0206 */
[----:B------:R-:W-:-:S05]  /*0670*/  ISETP.GE.OR P0, PT, R8, UR12, P0 ;  /* 0x0000000c08007c0c */ /* 0x000fca0008706670 */
[----:B------:R-:W2:Y:S04]  /*0680*/  @!P1 LDG.E R8, desc[UR10][R6.64] ;  /* 0x0000000a06089981 */ /* 0x000ea8000c1e1900 */
[----:B------:R-:W3:Y:S04]  /*0690*/  @!P2 LDG.E R10, desc[UR10][R6.64+0x4] ;  /* 0x0000040a060aa981 */ /* 0x000ee8000c1e1900 */
[----:B------:R-:W4:Y:S04]  /*06a0*/  @!P3 LDG.E R12, desc[UR10][R6.64+0x8] ;  /* 0x0000080a060cb981 */ /* 0x000f28000c1e1900 */
[----:B------:R-:W5:Y:S01]  /*06b0*/  @!P0 LDG.E R14, desc[UR10][R6.64+0xc] ;  /* 0x00000c0a060e8981 */ /* 0x000f62000c1e1900 */
[----:B------:R-:W-:Y:S01]  /*06c0*/  @!P1 VIADD R0, R0, 0x1 ;  /* 0x0000000100009836 */ /* 0x000fe20000000000 */
[----:B------:R-:W-:-:S04]  /*06d0*/  UIADD3 UR5, UPT, UPT, UR5, 0x4, URZ ;  /* 0x0000000405057890 */ /* 0x000fc8000fffe0ff */
[----:B------:R-:W-:-:S05]  /*06e0*/  @!P2 IADD3 R0, PT, PT, R0, 0x1, RZ ;  /* 0x000000010000a810 */ /* 0x000fca0007ffe0ff */
[----:B------:R-:W-:-:S04]  /*06f0*/  @!P3 VIADD R0, R0, 0x1 ;  /* 0x000000010000b836 */ /* 0x000fc80000000000 */
[----:B------:R-:W-:Y:S02]  /*0700*/  @!P0 VIADD R0, R0, 0x1 ;  /* 0x0000000100008836 */ /* 0x000fe40000000000 */
[----:B--2---:R-:W-:-:S04]  /*0710*/  @!P1 FADD R3, R3, R8 ;  /* 0x0000000803039221 */ /* 0x004fc80000000000 */
[----:B---3--:R-:W-:-:S04]  /*0720*/  @!P2 FADD R3, R3, R10 ;  /* 0x0000000a0303a221 */ /* 0x008fc80000000000 */
[----:B----4-:R-:W-:-:S04]  /*0730*/  @!P3 FADD R3, R3, R12 ;  /* 0x0000000c0303b221 */ /* 0x010fc80000000000 */
[----:B-----5:R-:W-:-:S07]  /*0740*/  @!P0 FADD R3, R3, R14 ;  /* 0x0000000e03038221 */ /* 0x020fce0000000000 */
.L_x_4:
[----:B------:R-:W-:Y:S05]  /*0750*/  BRA.U !UP2, `(.L_x_3) ;  /* 0x000000010a887547 */ /* 0x000fea000b800000 */
[----:B------:R-:W0:Y:S01]  /*0760*/  LDCU UR9, c[0x0][0x390] ;  /* 0x00007200ff0977ac */ /* 0x000e220008000800 */
[----:B------:R-:W-:Y:S02]  /*0770*/  UISETP.NE.AND UP2, UPT, UR8, 0x1, UPT ;  /* 0x000000010800788c */ /* 0x000fe4000bf45270 */
[----:B0-----:R-:W-:-:S07]  /*0780*/  ULOP3.LUT UP3, URZ, UR9, 0x1, URZ, 0xc0, !UPT ;  /* 0x0000000109ff7892 */ /* 0x001fce000f86c0ff */
[----:B------:R-:W-:Y:S05]  /*0790*/  BRA.U !UP2, `(.L_x_5) ;  /* 0x000000010a407547 */ /* 0x000fea000b800000 */
[----:B------:R-:W0:Y:S01]  /*07a0*/  LDCU.64 UR12, c[0x0][0x388] ;  /* 0x00007100ff0c77ac */ /* 0x000e220008000a00 */
[----:B------:R-:W1:Y:S01]  /*07b0*/  LDC.64 R6, c[0x0][0x380] ;  /* 0x0000e000ff067b82 */ /* 0x000e620000000a00 */
[----:B------:R-:W-:-:S05]  /*07c0*/  IADD3 R9, PT, PT, R5, UR5, RZ ;  /* 0x0000000505097c10 */ /* 0x000fca000fffe0ff */
[----:B------:R-:W-:Y:S01]  /*07d0*/  VIADD R8, R9, 0x1 ;  /* 0x0000000109087836 */ /* 0x000fe20000000000 */
[----:B0-----:R-:W-:-:S04]  /*07e0*/  ISETP.GE.AND P0, PT, R4, UR13, PT ;  /* 0x0000000d04007c0c */ /* 0x001fc8000bf06270 */
[----:B------:R-:W-:Y:S01]  /*07f0*/  ISETP.GE.OR P1, PT, R9, UR12, P0 ;  /* 0x0000000c09007c0c */ /* 0x000fe20008726670 */
[----:B------:R-:W-:Y:S01]  /*0800*/  IMAD R9, R4, UR12, R9 ;  /* 0x0000000c04097c24 */ /* 0x000fe2000f8e0209 */
[----:B------:R-:W-:-:S03]  /*0810*/  ISETP.GE.OR P0, PT, R8, UR12, P0 ;  /* 0x0000000c08007c0c */ /* 0x000fc60008706670 */
[----:B-1----:R-:W-:-:S08]  /*0820*/  IMAD.WIDE R6, R9, 0x4, R6 ;  /* 0x0000000409067825 */ /* 0x002fd000078e0206 */
[----:B------:R-:W2:Y:S04]  /*0830*/  @!P1 LDG.E R8, desc[UR10][R6.64] ;  /* 0x0000000a06089981 */ /* 0x000ea8000c1e1900 */
[----:B------:R-:W3:Y:S01]  /*0840*/  @!P0 LDG.E R10, desc[UR10][R6.64+0x4] ;  /* 0x0000040a060a8981 */ /* 0x000ee2000c1e1900 */
[----:B------:R-:W-:Y:S01]  /*0850*/  @!P1 VIADD R0, R0, 0x1 ;  /* 0x0000000100009836 */ /* 0x000fe20000000000 */
[----:B------:R-:W-:-:S04]  /*0860*/  UIADD3 UR5, UPT, UPT, UR5, 0x2, URZ ;  /* 0x0000000205057890 */ /* 0x000fc8000fffe0ff */
[----:B------:R-:W-:Y:S01]  /*0870*/  @!P0 IADD3 R0, PT, PT, R0, 0x1, RZ ;  /* 0x0000000100008810 */ /* 0x000fe20007ffe0ff */
[----:B--2---:R-:W-:-:S04]  /*0880*/  @!P1 FADD R3, R3, R8 ;  /* 0x0000000803039221 */ /* 0x004fc80000000000 */
[----:B---3--:R-:W-:-:S07]  /*0890*/  @!P0 FADD R3, R3, R10 ;  /* 0x0000000a03038221 */ /* 0x008fce0000000000 */
.L_x_5:
[----:B------:R-:W-:Y:S05]  /*08a0*/  BRA.U !UP3, `(.L_x_3) ;  /* 0x000000010b347547 */ /* 0x000fea000b800000 */
[----:B------:R-:W0:Y:S01]  /*08b0*/  LDCU.64 UR12, c[0x0][0x388] ;  /* 0x00007100ff0c77ac */ /* 0x000e220008000a00 */
[----:B------:R-:W-:Y:S01]  /*08c0*/  VIADD R9, R5, UR5 ;  /* 0x0000000505097c36 */ /* 0x000fe20008000000 */
[----:B------:R-:W-:Y:S01]  /*08d0*/  BSSY.RECONVERGENT B0, `(.L_x_3) ;  /* 0x000000a000007945 */ /* 0x000fe20003800200 */
[----:B0-----:R-:W-:-:S04]  /*08e0*/  ISETP.GE.AND P0, PT, R4, UR13, PT ;  /* 0x0000000d04007c0c */ /* 0x001fc8000bf06270 */
[----:B------:R-:W-:-:S13]  /*08f0*/  ISETP.GE.OR P0, PT, R9, UR12, P0 ;  /* 0x0000000c09007c0c */ /* 0x000fda0008706670 */
[----:B------:R-:W-:Y:S05]  /*0900*/  @P0 BRA `(.L_x_6) ;  /* 0x0000000000180947 */ /* 0x000fea0003800000 */
[----:B------:R-:W0:Y:S01]  /*0910*/  LDC.64 R6, c[0x0][0x380] ;  /* 0x0000e000ff067b82 */ /* 0x000e220000000a00 */
[----:B------:R-:W-:-:S04]  /*0920*/  IMAD R9, R4, UR12, R9 ;  /* 0x0000000c04097c24 */ /* 0x000fc8000f8e0209 */
[----:B0-----:R-:W-:-:S06]  /*0930*/  IMAD.WIDE R6, R9, 0x4, R6 ;  /* 0x0000000409067825 */ /* 0x001fcc00078e0206 */
[----:B------:R-:W2:Y:S01]  /*0940*/  LDG.E R6, desc[UR10][R6.64] ;  /* 0x0000000a06067981 */ /* 0x000ea2000c1e1900 */
[----:B------:R-:W-:Y:S02]  /*0950*/  VIADD R0, R0, 0x1 ;  /* 0x0000000100007836 */ /* 0x000fe40000000000 */
[----:B--2---:R-:W-:-:S07]  /*0960*/  FADD R3, R3, R6 ;  /* 0x0000000603037221 */ /* 0x004fce0000000000 */
.L_x_6:
[----:B------:R-:W-:Y:S05]  /*0970*/  BSYNC.RECONVERGENT B0 ;  /* 0x0000000000007941 */ /* 0x000fea0003800200 */
.L_x_3:
[----:B------:R-:W-:Y:S05]  /*0980*/  BRA.U UP0, `(.L_x_7) ;  /* 0xfffffff900107547 */ /* 0x000fea000b83ffff */
[----:B------:R-:W-:-:S07]  /*0990*/  I2FP.F32.S32 R4, R0 ;  /* 0x0000000000047245 */ /* 0x000fce0000201400 */
.L_x_0:
[----:B------:R-:W0:Y:S01]  /*09a0*/  MUFU.RCP R7, R4 ;  /* 0x0000000400077308 */ /* 0x000e220000001000 */
[----:B------:R-:W-:Y:S07]  /*09b0*/  BSSY.RECONVERGENT B0, `(.L_x_8) ;  /* 0x000000d000007945 */ /* 0x000fee0003800200 */
[----:B------:R-:W1:Y:S01]  /*09c0*/  FCHK P0, R3, R4 ;  /* 0x0000000403007302 */ /* 0x000e620000000000 */
[----:B0-----:R-:W-:-:S04]  /*09d0*/  FFMA R0, R7, -R4, 1 ;  /* 0x3f80000007007423 */ /* 0x001fc80000000804 */
[----:B------:R-:W-:-:S04]  /*09e0*/  FFMA R0, R7, R0, R7 ;  /* 0x0000000007007223 */ /* 0x000fc80000000007 */
[----:B------:R-:W-:-:S04]  /*09f0*/  FFMA R6, R0, R3, RZ ;  /* 0x0000000300067223 */ /* 0x000fc800000000ff */
[----:B------:R-:W-:-:S04]  /*0a00*/  FFMA R7, R6, -R4, R3 ;  /* 0x8000000406077223 */ /* 0x000fc80000000003 */
[----:B------:R-:W-:Y:S01]  /*0a10*/  FFMA R9, R0, R7, R6 ;  /* 0x0000000700097223 */ /* 0x000fe20000000006 */
[----:B-1----:R-:W-:Y:S06]  /*0a20*/  @!P0 BRA `(.L_x_9) ;  /* 0x0000000000148947 */ /* 0x002fec0003800000 */
[----:B------:R-:W-:Y:S01]  /*0a30*/  MOV R0, R3 ;  /* 0x0000000300007202 */ /* 0x000fe20000000f00 */
[----:B------:R-:W-:Y:S01]  /*0a40*/  IMAD.MOV.U32 R3, RZ, RZ, R4 ;  /* 0x000000ffff037224 */ /* 0x000fe200078e0004 */
[----:B------:R-:W-:-:S07]  /*0a50*/  MOV R4, 0xa70 ;  /* 0x00000a7000047802 */ /* 0x000fce0000000f00 */
[----:B------:R-:W-:Y:S05]  /*0a60*/  CALL.REL.NOINC `($__internal_0_$__cuda_sm3x_div_rn_noftz_f32_slowpath) ;  /* 0x0000000000207944 */ /* 0x000fea0003c00000 */
[----:B------:R-:W-:-:S07]  /*0a70*/  IMAD.MOV.U32 R9, RZ, RZ, R0 ;  /* 0x000000ffff097224 */ /* 0x000fce00078e0000 */
.L_x_9:
[----:B------:R-:W-:Y:S05]  /*0a80*/  BSYNC.RECONVERGENT B0 ;  /* 0x0000000000007941 */ /* 0x000fea0003800200 */
.L_x_8:
[----:B------:R-:W0:Y:S01]  /*0a90*/  LDC.64 R6, c[0x0][0x398] ;  /* 0x0000e600ff067b82 */ /* 0x000e220000000a00 */
[----:B------:R-:W1:Y:S02]  /*0aa0*/  LDCU UR4, c[0x0][0x3a0] ;  /* 0x00007400ff0477ac */ /* 0x000e640008000800 */
[----:B-1----:R-:W-:-:S04]  /*0ab0*/  IMAD R3, R2, UR4, R5 ;  /* 0x0000000402037c24 */ /* 0x002fc8000f8e0205 */
[----:B0-----:R-:W-:-:S05]  /*0ac0*/  IMAD.WIDE R2, R3, 0x4, R6 ;  /* 0x0000000403027825 */ /* 0x001fca00078e0206 */
[----:B------:R-:W-:Y:S01]  /*0ad0*/  STG.E desc[UR10][R2.64], R9 ;  /* 0x0000000902007986 */ /* 0x000fe2000c10190a */
[----:B------:R-:W-:Y:S05]  /*0ae0*/  EXIT ;  /* 0x000000000000794d */ /* 0x000fea0003800000 */
        .weak           $__internal_0_$__cuda_sm3x_div_rn_noftz_f32_slowpath
        .type           $__internal_0_$__cuda_sm3x_div_rn_noftz_f32_slowpath,@function
        .size           $__internal_0_$__cuda_sm3x_div_rn_noftz_f32_slowpath,(.L_x_22 - $__internal_0_$__cuda_sm3x_div_rn_noftz_f32_slowpath)
$__internal_0_$__cuda_sm3x_div_rn_noftz_f32_slowpath:
[----:B------:R-:W-:Y:S01]  /*0af0*/  SHF.R.U32.HI R7, RZ, 0x17, R3 ;  /* 0x00000017ff077819 */ /* 0x000fe20000011603 */
[----:B------:R-:W-:Y:S01]  /*0b00*/  BSSY.RECONVERGENT B1, `(.L_x_10) ;  /* 0x0000062000017945 */ /* 0x000fe20003800200 */
[----:B------:R-:W-:Y:S02]  /*0b10*/  SHF.R.U32.HI R6, RZ, 0x17, R0 ;  /* 0x00000017ff067819 */ /* 0x000fe40000011600 */
[----:B------:R-:W-:Y:S02]  /*0b20*/  LOP3.LUT R12, R7, 0xff, RZ, 0xc0, !PT ;  /* 0x000000ff070c7812 */ /* 0x000fe400078ec0ff */
[----:B------:R-:W-:Y:S02]  /*0b30*/  LOP3.LUT R10, R6, 0xff, RZ, 0xc0, !PT ;  /* 0x000000ff060a7812 */ /* 0x000fe400078ec0ff */
[----:B------:R-:W-:-:S03]  /*0b40*/  IADD3 R8, PT, PT, R12, -0x1, RZ ;  /* 0xffffffff0c087810 */ /* 0x000fc60007ffe0ff */
[----:B------:R-:W-:Y:S01]  /*0b50*/  VIADD R7, R10, 0xffffffff ;  /* 0xffffffff0a077836 */ /* 0x000fe20000000000 */
[----:B------:R-:W-:-:S04]  /*0b60*/  ISETP.GT.U32.AND P0, PT, R8, 0xfd, PT ;  /* 0x000000fd0800780c */ /* 0x000fc80003f04070 */
[----:B------:R-:W-:-:S13]  /*0b70*/  ISETP.GT.U32.OR P0, PT, R7, 0xfd, P0 ;  /* 0x000000fd0700780c */ /* 0x000fda0000704470 */
[----:B------:R-:W-:Y:S01]  /*0b80*/  @!P0 IMAD.MOV.U32 R6, RZ, RZ, RZ ;  /* 0x000000ffff068224 */ /* 0x000fe200078e00ff */
[----:B------:R-:W-:Y:S06]  /*0b90*/  @!P0 BRA `(.L_x_11) ;  /* 0x00000000005c8947 */ /* 0x000fec0003800000 */
[----:B------:R-:W-:Y:S02]  /*0ba0*/  FSETP.GTU.FTZ.AND P0, PT, |R0|, +INF , PT ;  /* 0x7f8000000000780b */ /* 0x000fe40003f1c200 */
[----:B------:R-:W-:-:S04]  /*0bb0*/  FSETP.GTU.FTZ.AND P1, PT, |R3|, +INF , PT ;  /* 0x7f8000000300780b */ /* 0x000fc80003f3c200 */
[----:B------:R-:W-:-:S13]  /*0bc0*/  PLOP3.LUT P0, PT, P0, P1, PT, 0xf8, 0x8f ;  /* 0x00000000008f781c */ /* 0x000fda0000703f70 */
[----:B------:R-:W-:Y:S05]  /*0bd0*/  @P0 BRA `(.L_x_12) ;  /* 0x00000004004c0947 */ /* 0x000fea0003800000 */
[----:B------:R-:W-:-:S13]  /*0be0*/  LOP3.LUT P0, RZ, R3, 0x7fffffff, R0, 0xc8, !PT ;  /* 0x7fffffff03ff7812 */ /* 0x000fda000780c800 */
[----:B------:R-:W-:Y:S05]  /*0bf0*/  @!P0 BRA `(.L_x_13) ;  /* 0x00000004003c8947 */ /* 0x000fea0003800000 */
[C---:B------:R-:W-:Y:S02]  /*0c00*/  FSETP.NEU.FTZ.AND P0, PT, |R0|.reuse, +INF , PT ;  /* 0x7f8000000000780b */ /* 0x040fe40003f1d200 */
[----:B------:R-:W-:Y:S02]  /*0c10*/  FSETP.NEU.FTZ.AND P2, PT, |R3|, +INF , PT ;  /* 0x7f8000000300780b */ /* 0x000fe40003f5d200 */
[----:B------:R-:W-:-:S11]  /*0c20*/  FSETP.NEU.FTZ.AND P1, PT, |R0|, +INF , PT ;  /* 0x7f8000000000780b */ /* 0x000fd60003f3d200 */
[----:B------:R-:W-:Y:S05]  /*0c30*/  @!P2 BRA !P0, `(.L_x_13) ;  /* 0x00000004002ca947 */ /* 0x000fea0004000000 */
[----:B------:R-:W-:-:S04]  /*0c40*/  LOP3.LUT P0, RZ, R0, 0x7fffffff, RZ, 0xc0, !PT ;  /* 0x7fffffff00ff7812 */ /* 0x000fc8000780c0ff */
[----:B------:R-:W-:-:S13]  /*0c50*/  PLOP3.LUT P0, PT, P2, P0, PT, 0x2f, 0xf2 ;  /* 0x0000000000f2781c */ /* 0x000fda0001700577 */
[----:B------:R-:W-:Y:S05]  /*0c60*/  @P0 BRA `(.L_x_14) ;  /* 0x0000000400180947 */ /* 0x000fea0003800000 */
[----:B------:R-:W-:-:S04]  /*0c70*/  LOP3.LUT P0, RZ, R3, 0x7fffffff, RZ, 0xc0, !PT ;  /* 0x7fffffff03ff7812 */ /* 0x000fc8000780c0ff */
[----:B------:R-:W-:-:S13]  /*0c80*/  PLOP3.LUT P0, PT, P1, P0, PT, 0x2f, 0xf2 ;  /* 0x0000000000f2781c */ /* 0x000fda0000f00577 */
[----:B------:R-:W-:Y:S05]  /*0c90*/  @P0 BRA `(.L_x_15) ;  /* 0x0000000400000947 */ /* 0x000fea0003800000 */
[----:B------:R-:W-:Y:S02]  /*0ca0*/  ISETP.GE.AND P0, PT, R7, RZ, PT ;  /* 0x000000ff0700720c */ /* 0x000fe40003f06270 */
[----:B------:R-:W-:-:S11]  /*0cb0*/  ISETP.GE.AND P1, PT, R8, RZ, PT ;  /* 0x000000ff0800720c */ /* 0x000fd60003f26270 */
[----:B------:R-:W-:Y:S01]  /*0cc0*/  @P0 MOV R6, RZ ;  /* 0x000000ff00060202 */ /* 0x000fe20000000f00 */
[----:B------:R-:W-:Y:S02]  /*0cd0*/  @!P0 IMAD.MOV.U32 R6, RZ, RZ, -0x40 ;  /* 0xffffffc0ff068424 */ /* 0x000fe400078e00ff */
[----:B------:R-:W-:Y:S01]  /*0ce0*/  @!P0 FFMA R0, R0, 1.84467440737095516160e+19, RZ ;  /* 0x5f80000000008823 */ /* 0x000fe200000000ff */
[----:B------:R-:W-:Y:S01]  /*0cf0*/  @!P1 FFMA R3, R3, 1.84467440737095516160e+19, RZ ;  /* 0x5f80000003039823 */ /* 0x000fe200000000ff */
[----:B------:R-:W-:-:S07]  /*0d00*/  @!P1 VIADD R6, R6, 0x40 ;  /* 0x0000004006069836 */ /* 0x000fce0000000000 */
.L_x_11:
[----:B------:R-:W-:Y:S01]  /*0d10*/  LEA R8, R12, 0xc0800000, 0x17 ;  /* 0xc08000000c087811 */ /* 0x000fe200078eb8ff */
[----:B------:R-:W-:Y:S03]  /*0d20*/  BSSY.RECONVERGENT B2, `(.L_x_16) ;  /* 0x0000036000027945 */ /* 0x000fe60003800200 */
[----:B------:R-:W-:Y:S01]  /*0d30*/  IADD3 R8, PT, PT, -R8, R3, RZ ;  /* 0x0000000308087210 */ /* 0x000fe20007ffe1ff */
[----:B------:R-:W-:-:S03]  /*0d40*/  VIADD R3, R10, 0xffffff81 ;  /* 0xffffff810a037836 */ /* 0x000fc60000000000 */
[----:B------:R-:W0:Y:S01]  /*0d50*/  MUFU.RCP R7, R8 ;  /* 0x0000000800077308 */ /* 0x000e220000001000 */
[----:B------:R-:W-:Y:S01]  /*0d60*/  FADD.FTZ R9, -R8, -RZ ;  /* 0x800000ff08097221 */ /* 0x000fe20000010100 */
[----:B------:R-:W-:-:S03]  /*0d70*/  IMAD R0, R3, -0x800000, R0 ;  /* 0xff80000003007824 */ /* 0x000fc600078e0200 */
[----:B0-----:R-:W-:-:S04]  /*0d80*/  FFMA R10, R7, R9, 1 ;  /* 0x3f800000070a7423 */ /* 0x001fc80000000009 */
[----:B------:R-:W-:-:S04]  /*0d90*/  FFMA R14, R7, R10, R7 ;  /* 0x0000000a070e7223 */ /* 0x000fc80000000007 */
[----:B------:R-:W-:-:S04]  /*0da0*/  FFMA R7, R0, R14, RZ ;  /* 0x0000000e00077223 */ /* 0x000fc800000000ff */
[----:B------:R-:W-:-:S04]  /*0db0*/  FFMA R10, R9, R7, R0 ;  /* 0x00000007090a7223 */ /* 0x000fc80000000000 */
[----:B------:R-:W-:Y:S01]  /*0dc0*/  FFMA R11, R14, R10, R7 ;  /* 0x0000000a0e0b7223 */ /* 0x000fe20000000007 */
[----:B------:R-:W-:-:S03]  /*0dd0*/  IADD3 R7, PT, PT, R3, 0x7f, -R12 ;  /* 0x0000007f03077810 */ /* 0x000fc60007ffe80c */
[----:B------:R-:W-:Y:S02]  /*0de0*/  FFMA R10, R9, R11, R0 ;  /* 0x0000000b090a7223 */ /* 0x000fe40000000000 */
[----:B------:R-:W-:Y:S02]  /*0df0*/  IMAD.IADD R7, R7, 0x1, R6 ;  /* 0x0000000107077824 */ /* 0x000fe400078e0206 */
[----:B------:R-:W-:-:S05]  /*0e00*/  FFMA R0, R14, R10, R11 ;  /* 0x0000000a0e007223 */ /* 0x000fca000000000b */
[----:B------:R-:W-:-:S04]  /*0e10*/  SHF.R.U32.HI R3, RZ, 0x17, R0 ;  /* 0x00000017ff037819 */ /* 0x000fc80000011600 */
[----:B------:R-:W-:-:S04]  /*0e20*/  LOP3.LUT R3, R3, 0xff, RZ, 0xc0, !PT ;  /* 0x000000ff03037812 */ /* 0x000fc800078ec0ff */
[----:B------:R-:W-:-:S05]  /*0e30*/  IADD3 R9, PT, PT, R3, R7, RZ ;  /* 0x0000000703097210 */ /* 0x000fca0007ffe0ff */
[----:B------:R-:W-:-:S05]  /*0e40*/  VIADD R3, R9, 0xffffffff ;  /* 0xffffffff09037836 */ /* 0x000fca0000000000 */
[----:B------:R-:W-:-:S13]  /*0e50*/  ISETP.GE.U32.AND P0, PT, R3, 0xfe, PT ;  /* 0x000000fe0300780c */ /* 0x000fda0003f06070 */
[----:B------:R-:W-:Y:S05]  /*0e60*/  @!P0 BRA `(.L_x_17) ;  /* 0x0000000000808947 */ /* 0x000fea0003800000 */
[----:B------:R-:W-:-:S13]  /*0e70*/  ISETP.GT.AND P0, PT, R9, 0xfe, PT ;  /* 0x000000fe0900780c */ /* 0x000fda0003f04270 */
[----:B------:R-:W-:Y:S05]  /*0e80*/  @P0 BRA `(.L_x_18) ;  /* 0x00000000006c0947 */ /* 0x000fea0003800000 */
[----:B------:R-:W-:-:S13]  /*0e90*/  ISETP.GE.AND P0, PT, R9, 0x1, PT ;  /* 0x000000010900780c */ /* 0x000fda0003f06270 */
[----:B------:R-:W-:Y:S05]  /*0ea0*/  @P0 BRA `(.L_x_19) ;  /* 0x0000000000740947 */ /* 0x000fea0003800000 */
[----:B------:R-:W-:Y:S02]  /*0eb0*/  ISETP.GE.AND P0, PT, R9, -0x18, PT ;  /* 0xffffffe80900780c */ /* 0x000fe40003f06270 */
[----:B------:R-:W-:-:S11]  /*0ec0*/  LOP3.LUT R0, R0, 0x80000000, RZ, 0xc0, !PT ;  /* 0x8000000000007812 */ /* 0x000fd600078ec0ff */
[----:B------:R-:W-:Y:S05]  /*0ed0*/  @!P0 BRA `(.L_x_19) ;  /* 0x0000000000688947 */ /* 0x000fea0003800000 */
[CCC-:B------:R-:W-:Y:S01]  /*0ee0*/  FFMA.RZ R3, R14.reuse, R10.reuse, R11.reuse ;  /* 0x0000000a0e037223 */ /* 0x1c0fe2000000c00b */
[C---:B------:R-:W-:Y:S02]  /*0ef0*/  VIADD R8, R9.reuse, 0x20 ;  /* 0x0000002009087836 */ /* 0x040fe40000000000 */
[CCC-:B------:R-:W-:Y:S01]  /*0f00*/  FFMA.RM R6, R14.reuse, R10.reuse, R11.reuse ;  /* 0x0000000a0e067223 */ /* 0x1c0fe2000000400b */
[----:B------:R-:W-:Y:S02]  /*0f10*/  ISETP.NE.AND P2, PT, R9, RZ, PT ;  /* 0x000000ff0900720c */ /* 0x000fe40003f45270 */
[----:B------:R-:W-:Y:S01]  /*0f20*/  LOP3.LUT R7, R3, 0x7fffff, RZ, 0xc0, !PT ;  /* 0x007fffff03077812 */ /* 0x000fe200078ec0ff */
[----:B------:R-:W-:Y:S01]  /*0f30*/  FFMA.RP R3, R14, R10, R11 ;  /* 0x0000000a0e037223 */ /* 0x000fe2000000800b */
[----:B------:R-:W-:Y:S02]  /*0f40*/  ISETP.NE.AND P1, PT, R9, RZ, PT ;  /* 0x000000ff0900720c */ /* 0x000fe40003f25270 */
[----:B------:R-:W-:-:S02]  /*0f50*/  LOP3.LUT R7, R7, 0x800000, RZ, 0xfc, !PT ;  /* 0x0080000007077812 */ /* 0x000fc400078efcff */
[----:B------:R-:W-:Y:S02]  /*0f60*/  IADD3 R9, PT, PT, -R9, RZ, RZ ;  /* 0x000000ff09097210 */ /* 0x000fe40007ffe1ff */
[----:B------:R-:W-:Y:S02]  /*0f70*/  SHF.L.U32 R8, R7, R8, RZ ;  /* 0x0000000807087219 */ /* 0x000fe400000006ff */
[----:B------:R-:W-:Y:S02]  /*0f80*/  FSETP.NEU.FTZ.AND P0, PT, R3, R6, PT ;  /* 0x000000060300720b */ /* 0x000fe40003f1d000 */
[----:B------:R-:W-:Y:S02]  /*0f90*/  SEL R6, R9, RZ, P2 ;  /* 0x000000ff09067207 */ /* 0x000fe40001000000 */
[----:B------:R-:W-:Y:S02]  /*0fa0*/  ISETP.NE.AND P1, PT, R8, RZ, P1 ;  /* 0x000000ff0800720c */ /* 0x000fe40000f25270 */
[----:B------:R-:W-:-:S02]  /*0fb0*/  SHF.R.U32.HI R6, RZ, R6, R7 ;  /* 0x00000006ff067219 */ /* 0x000fc40000011607 */
[----:B------:R-:W-:Y:S02]  /*0fc0*/  PLOP3.LUT P0, PT, P0, P1, PT, 0xf8, 0x8f ;  /* 0x00000000008f781c */ /* 0x000fe40000703f70 */
[----:B------:R-:W-:Y:S02]  /*0fd0*/  SHF.R.U32.HI R8, RZ, 0x1, R6 ;  /* 0x00000001ff087819 */ /* 0x000fe40000011606 */
[----:B------:R-:W-:-:S04]  /*0fe0*/  SEL R3, RZ, 0x1, !P0 ;  /* 0x00000001ff037807 */ /* 0x000fc80004000000 */
[----:B------:R-:W-:-:S04]  /*0ff0*/  LOP3.LUT R3, R3, 0x1, R8, 0xf8, !PT ;  /* 0x0000000103037812 */ /* 0x000fc800078ef808 */
[----:B------:R-:W-:-:S05]  /*1000*/  LOP3.LUT R3, R3, R6, RZ, 0xc0, !PT ;  /* 0x0000000603037212 */ /* 0x000fca00078ec0ff */
[----:B------:R-:W-:-:S05]  /*1010*/  IMAD.IADD R3, R8, 0x1, R3 ;  /* 0x0000000108037824 */ /* 0x000fca00078e0203 */
[----:B------:R-:W-:Y:S01]  /*1020*/  LOP3.LUT R0, R3, R0, RZ, 0xfc, !PT ;  /* 0x0000000003007212 */ /* 0x000fe200078efcff */
[----:B------:R-:W-:Y:S06]  /*1030*/  BRA `(.L_x_19) ;  /* 0x0000000000107947 */ /* 0x000fec0003800000 */
.L_x_18:
[----:B------:R-:W-:-:S04]  /*1040*/  LOP3.LUT R0, R0, 0x80000000, RZ, 0xc0, !PT ;  /* 0x8000000000007812 */ /* 0x000fc800078ec0ff */
[----:B------:R-:W-:Y:S01]  /*1050*/  LOP3.LUT R0, R0, 0x7f800000, RZ, 0xfc, !PT ;  /* 0x7f80000000007812 */ /* 0x000fe200078efcff */
[----:B------:R-:W-:Y:S06]  /*1060*/  BRA `(.L_x_19) ;  /* 0x0000000000047947 */ /* 0x000fec0003800000 */
.L_x_17:
[----:B------:R-:W-:-:S07]  /*1070*/  IMAD R0, R7, 0x800000, R0 ;  /* 0x0080000007007824 */ /* 0x000fce00078e0200 */
.L_x_19:
[----:B------:R-:W-:Y:S05]  /*1080*/  BSYNC.RECONVERGENT B2 ;  /* 0x0000000000027941 */ /* 0x000fea0003800200 */
.L_x_16:
[----:B------:R-:W-:Y:S05]  /*1090*/  BRA `(.L_x_20) ;  /* 0x0000000000207947 */ /* 0x000fea0003800000 */
.L_x_15:
[----:B------:R-:W-:-:S04]  /*10a0*/  LOP3.LUT R0, R3, 0x80000000, R0, 0x48, !PT ;  /* 0x8000000003007812 */ /* 0x000fc800078e4800 */
[----:B------:R-:W-:Y:S01]  /*10b0*/  LOP3.LUT R0, R0, 0x7f800000, RZ, 0xfc, !PT ;  /* 0x7f80000000007812 */ /* 0x000fe200078efcff */
[----:B------:R-:W-:Y:S06]  /*10c0*/  BRA `(.L_x_20) ;  /* 0x0000000000147947 */ /* 0x000fec0003800000 */
.L_x_14:
[----:B------:R-:W-:Y:S01]  /*10d0*/  LOP3.LUT R0, R3, 0x80000000, R0, 0x48, !PT ;  /* 0x8000000003007812 */ /* 0x000fe200078e4800 */
[----:B------:R-:W-:Y:S06]  /*10e0*/  BRA `(.L_x_20) ;  /* 0x00000000000c7947 */ /* 0x000fec0003800000 */
.L_x_13:
[----:B------:R-:W0:Y:S01]  /*10f0*/  MUFU.RSQ R0, -QNAN ;  /* 0xffc0000000007908 */ /* 0x000e220000001400 */
[----:B------:R-:W-:Y:S05]  /*1100*/  BRA `(.L_x_20) ;  /* 0x0000000000047947 */ /* 0x000fea0003800000 */
.L_x_12:
[----:B------:R-:W-:-:S07]  /*1110*/  FADD.FTZ R0, R0, R3 ;  /* 0x0000000300007221 */ /* 0x000fce0000010000 */
.L_x_20:
[----:B------:R-:W-:Y:S05]  /*1120*/  BSYNC.RECONVERGENT B1 ;  /* 0x0000000000017941 */ /* 0x000fea0003800200 */
.L_x_10:
[----:B------:R-:W-:Y:S01]  /*1130*/  MOV R6, R4 ;  /* 0x0000000400067202 */ /* 0x000fe20000000f00 */
[----:B------:R-:W-:-:S04]  /*1140*/  IMAD.MOV.U32 R7, RZ, RZ, 0x0 ;  /* 0x00000000ff077424 */ /* 0x000fc800078e00ff */
[----:B0-----:R-:W-:Y:S05]  /*1150*/  RET.REL.NODEC R6 `(_Z17valid_compressionPfiiiiS_ii) ;  /* 0xffffffec06a87950 */ /* 0x001fea0003c3ffff */
.L_x_21:
[----:B------:R-:W-:-:S00]  /*1160*/  BRA `(.L_x_21) ;  /* 0xfffffffc00fc7947 */ /* 0x000fc0000383ffff */
[----:B------:R-:W-:-:S00]  /*1170*/  NOP ;  /* 0x0000000000007918 */ /* 0x000fc00000000000 */
        /* <DEDUP_REMOVED lines=8> */
.L_x_22:


//--------------------- .nv.shared.reserved.0     --------------------------
	.section	.nv.shared.reserved.0,"aw",@nobits
	.weak		__nv_reservedSMEM_offset_0_alias
	.size		__nv_reservedSMEM_offset_0_alias, 0, 64
	.other		__nv_reservedSMEM_offset_0_alias,@"STO_CUDA_RESERVED_SHARED STV_DEFAULT"
__nv_reservedSMEM_offset_0_alias:
	.zero		0
	.zero		64


//--------------------- .nv.constant0._Z17valid_compressionPfiiiiS_ii --------------------------
	.section	.nv.constant0._Z17valid_compressionPfiiiiS_ii,"a",@progbits
	.sectionflags	@""
	.align	4
.nv.constant0._Z17valid_compressionPfiiiiS_ii:
	.zero		936


//--------------------- SYMBOLS --------------------------

	.type		.nv.reservedSmem.offset0,@object
	.size		.nv.reservedSmem.offset0,0x4
